	.headerflags	@"EF_CUDA_TEXMODE_UNIFIED EF_CUDA_64BIT_ADDRESS EF_CUDA_ACCELERATORS EF_CUDA_SM90 EF_CUDA_VIRTUAL_SM(EF_CUDA_SM90)"
	.elftype	@"ET_EXEC"


//--------------------- .nv.info                  --------------------------
	.section	.nv.info,"",@"SHT_CUDA_INFO"
	.align	4


	//----- nvinfo : EIATTR_REGCOUNT
	.align		4
        /*0000*/ 	.byte	0x04, 0x2f
        /*0002*/ 	.short	(.L_3 - .L_2)
	.align		4
.L_2:
        /*0004*/ 	.word	index@(triton_poi_fused__native_batch_norm_legit_no_training_relu_2)
        /*0008*/ 	.word	0x00000020


	//----- nvinfo : EIATTR_MIN_STACK_SIZE
	.align		4
.L_3:
        /*000c*/ 	.byte	0x04, 0x12
        /*000e*/ 	.short	(.L_5 - .L_4)
	.align		4
.L_4:
        /*0010*/ 	.word	index@(triton_poi_fused__native_batch_norm_legit_no_training_relu_2)
        /*0014*/ 	.word	0x00000000


	//----- nvinfo : EIATTR_FRAME_SIZE
	.align		4
.L_5:
        /*0018*/ 	.byte	0x04, 0x11
        /*001a*/ 	.short	(.L_7 - .L_6)
	.align		4
.L_6:
        /*001c*/ 	.word	index@(triton_poi_fused__native_batch_norm_legit_no_training_relu_2)
        /*0020*/ 	.word	0x00000000


	//----- nvinfo : EIATTR_MIN_STACK_SIZE
	.align		4
.L_7:
        /*0024*/ 	.byte	0x04, 0x12
        /*0026*/ 	.short	(.L_9 - .L_8)
	.align		4
.L_8:
        /*0028*/ 	.word	index@(triton_poi_fused__native_batch_norm_legit_no_training_relu_2)
        /*002c*/ 	.word	0x00000000
.L_9:


//--------------------- .nv.info.triton_poi_fused__native_batch_norm_legit_no_training_relu_2 --------------------------
	.section	.nv.info.triton_poi_fused__native_batch_norm_legit_no_training_relu_2,"",@"SHT_CUDA_INFO"
	.sectionflags	@""
	.align	4


	//----- nvinfo : EIATTR_CUDA_API_VERSION
	.align		4
        /*0000*/ 	.byte	0x04, 0x37
        /*0002*/ 	.short	(.L_11 - .L_10)
.L_10:
        /*0004*/ 	.word	0x0000007c


	//----- nvinfo : EIATTR_KPARAM_INFO
	.align		4
.L_11:
        /*0008*/ 	.byte	0x04, 0x17
        /*000a*/ 	.short	(.L_13 - .L_12)
.L_12:
        /*000c*/ 	.word	0x00000000
        /*0010*/ 	.short	0x0006
        /*0012*/ 	.short	0x0030
        /*0014*/ 	.byte	0x00, 0xf0, 0x11, 0x00


	//----- nvinfo : EIATTR_KPARAM_INFO
	.align		4
.L_13:
        /*0018*/ 	.byte	0x04, 0x17
        /*001a*/ 	.short	(.L_15 - .L_14)
.L_14:
        /*001c*/ 	.word	0x00000000
        /*0020*/ 	.short	0x0005
        /*0022*/ 	.short	0x0028
        /*0024*/ 	.byte	0x00, 0xf4, 0x21, 0x00


	//----- nvinfo : EIATTR_KPARAM_INFO
	.align		4
.L_15:
        /*0028*/ 	.byte	0x04, 0x17
        /*002a*/ 	.short	(.L_17 - .L_16)
.L_16:
        /*002c*/ 	.word	0x00000000
        /*0030*/ 	.short	0x0004
        /*0032*/ 	.short	0x0020
        /*0034*/ 	.byte	0x00, 0xf4, 0x21, 0x00


	//----- nvinfo : EIATTR_KPARAM_INFO
	.align		4
.L_17:
        /*0038*/ 	.byte	0x04, 0x17
        /*003a*/ 	.short	(.L_19 - .L_18)
.L_18:
        /*003c*/ 	.word	0x00000000
        /*0040*/ 	.short	0x0003
        /*0042*/ 	.short	0x0018
        /*0044*/ 	.byte	0x00, 0xf4, 0x21, 0x00


	//----- nvinfo : EIATTR_KPARAM_INFO
	.align		4
.L_19:
        /*0048*/ 	.byte	0x04, 0x17
        /*004a*/ 	.short	(.L_21 - .L_20)
.L_20:
        /*004c*/ 	.word	0x00000000
        /*0050*/ 	.short	0x0002
        /*0052*/ 	.short	0x0010
        /*0054*/ 	.byte	0x00, 0xf4, 0x21, 0x00


	//----- nvinfo : EIATTR_KPARAM_INFO
	.align		4
.L_21:
        /*0058*/ 	.byte	0x04, 0x17
        /*005a*/ 	.short	(.L_23 - .L_22)
.L_22:
        /*005c*/ 	.word	0x00000000
        /*0060*/ 	.short	0x0001
        /*0062*/ 	.short	0x0008
        /*0064*/ 	.byte	0x00, 0xf4, 0x21, 0x00


	//----- nvinfo : EIATTR_KPARAM_INFO
	.align		4
.L_23:
        /*0068*/ 	.byte	0x04, 0x17
        /*006a*/ 	.short	(.L_25 - .L_24)
.L_24:
        /*006c*/ 	.word	0x00000000
        /*0070*/ 	.short	0x0000
        /*0072*/ 	.short	0x0000
        /*0074*/ 	.byte	0x00, 0xf4, 0x21, 0x00


	//----- nvinfo : EIATTR_SPARSE_MMA_MASK
	.align		4
.L_25:
        /*0078*/ 	.byte	0x03, 0x50
        /*007a*/ 	.short	0x0000


	//----- nvinfo : EIATTR_MAXREG_COUNT
	.align		4
        /*007c*/ 	.byte	0x03, 0x1b
        /*007e*/ 	.short	0x00ff


	//----- nvinfo : EIATTR_EXIT_INSTR_OFFSETS
	.align		4
        /*0080*/ 	.byte	0x04, 0x1c
        /*0082*/ 	.short	(.L_27 - .L_26)


	//   ....[0]....
.L_26:
        /*0084*/ 	.word	0x00000710


	//----- nvinfo : EIATTR_REQNTID
	.align		4
.L_27:
        /*0088*/ 	.byte	0x04, 0x10
        /*008a*/ 	.short	(.L_29 - .L_28)
.L_28:
        /*008c*/ 	.word	0x00000080
        /*0090*/ 	.word	0x00000001
        /*0094*/ 	.word	0x00000001


	//----- nvinfo : EIATTR_CBANK_PARAM_SIZE
	.align		4
.L_29:
        /*0098*/ 	.byte	0x03, 0x19
        /*009a*/ 	.short	0x0034


	//----- nvinfo : EIATTR_PARAM_CBANK
	.align		4
        /*009c*/ 	.byte	0x04, 0x0a
        /*009e*/ 	.short	(.L_31 - .L_30)
	.align		4
.L_30:
        /*00a0*/ 	.word	index@(.nv.constant0.triton_poi_fused__native_batch_norm_legit_no_training_relu_2)
        /*00a4*/ 	.short	0x0210
        /*00a6*/ 	.short	0x0034


	//----- nvinfo : EIATTR_SW_WAR
	.align		4
.L_31:
        /*00a8*/ 	.byte	0x04, 0x36
        /*00aa*/ 	.short	(.L_33 - .L_32)
.L_32:
        /*00ac*/ 	.word	0x00000008
.L_33:


//--------------------- .nv.callgraph             --------------------------
	.section	.nv.callgraph,"",@"SHT_CUDA_CALLGRAPH"
	.align	4
	.sectionentsize	8
	.align		4
        /*0000*/ 	.word	0x00000000
	.align		4
        /*0004*/ 	.word	0xffffffff
	.align		4
        /*0008*/ 	.word	0x00000000
	.align		4
        /*000c*/ 	.word	0xfffffffe
	.align		4
        /*0010*/ 	.word	0x00000000
	.align		4
        /*0014*/ 	.word	0xfffffffd
	.align		4
        /*0018*/ 	.word	0x00000000
	.align		4
        /*001c*/ 	.word	0xfffffffc


//--------------------- .nv.constant4             --------------------------
	.section	.nv.constant4,"a",@progbits
	.align	8
	.align		8
.nv.constant4:
        /*0000*/ 	.dword	_$_str
	.align		8
        /*0008*/ 	.dword	_$_str_$_2


//--------------------- .text.triton_poi_fused__native_batch_norm_legit_no_training_relu_2 --------------------------
	.section	.text.triton_poi_fused__native_batch_norm_legit_no_training_relu_2,"ax",@progbits
	.align	128
        .global         triton_poi_fused__native_batch_norm_legit_no_training_relu_2
        .type           triton_poi_fused__native_batch_norm_legit_no_training_relu_2,@function
        .size           triton_poi_fused__native_batch_norm_legit_no_training_relu_2,(.L_x_1 - triton_poi_fused__native_batch_norm_legit_no_training_relu_2)
        .other          triton_poi_fused__native_batch_norm_legit_no_training_relu_2,@"STO_CUDA_ENTRY STV_DEFAULT"
triton_poi_fused__native_batch_norm_legit_no_training_relu_2:
.text.triton_poi_fused__native_batch_norm_legit_no_training_relu_2:
[----:B------:R-:W-:Y:S01]  /*0000*/  LDC R1, c[0x0][0x28] ;  /* 0x00000a00ff017b82 */ /* 0x000fe20000000800 */
[----:B------:R-:W1:Y:S07]  /*0010*/  S2R R0, SR_TID.X ;  /* 0x0000000000007919 */ /* 0x000e6e0000002100 */
[----:B------:R-:W2:Y:S01]  /*0020*/  LDC.64 R4, c[0x0][0x220] ;  /* 0x00008800ff047b82 */ /* 0x000ea20000000a00 */
[----:B------:R-:W-:Y:S01]  /*0030*/  ULDC.64 UR4, c[0x0][0x208] ;  /* 0x0000820000047ab9 */ /* 0x000fe20000000a00 */
[----:B------:R-:W3:Y:S06]  /*0040*/  S2R R7, SR_CTAID.X ;  /* 0x0000000000077919 */ /* 0x000eec0000002500 */
[----:B------:R-:W4:Y:S08]  /*0050*/  LDC.64 R12, c[0x0][0x218] ;  /* 0x00008600ff0c7b82 */ /* 0x000f300000000a00 */
[----:B------:R-:W5:Y:S08]  /*0060*/  LDC.64 R22, c[0x0][0x210] ;  /* 0x00008400ff167b82 */ /* 0x000f700000000a00 */
[----:B------:R-:W5:Y:S01]  /*0070*/  LDC.64 R20, c[0x0][0x228] ;  /* 0x00008a00ff147b82 */ /* 0x000f620000000a00 */
[----:B-1----:R-:W-:-:S07]  /*0080*/  SHF.L.U32 R0, R0, 0x2, RZ ;  /* 0x0000000200007819 */ /* 0x002fce00000006ff */
[----:B------:R-:W1:Y:S01]  /*0090*/  LDC.64 R24, c[0x0][0x230] ;  /* 0x00008c00ff187b82 */ /* 0x000e620000000a00 */
[----:B---3--:R-:W-:Y:S02]  /*00a0*/  SHF.R.S32.HI R3, RZ, 0x15, R7 ;  /* 0x00000015ff037819 */ /* 0x008fe40000011407 */
[----:B------:R-:W-:Y:S02]  /*00b0*/  LOP3.LUT R0, R0, 0x1fc, RZ, 0xc0, !PT ;  /* 0x000001fc00007812 */ /* 0x000fe400078ec0ff */
[----:B------:R-:W-:Y:S02]  /*00c0*/  SGXT R3, R3, 0x1 ;  /* 0x000000010303781a */ /* 0x000fe40000000200 */
[----:B------:R-:W-:-:S04]  /*00d0*/  LEA R0, R7, R0, 0xa ;  /* 0x0000000007007211 */ /* 0x000fc800078e50ff */
[----:B------:R-:W-:-:S04]  /*00e0*/  LEA.HI R3, R3, R0, RZ, 0x7 ;  /* 0x0000000003037211 */ /* 0x000fc800078f38ff */
[----:B------:R-:W-:-:S04]  /*00f0*/  LOP3.LUT R3, R3, 0xffffff80, RZ, 0xc0, !PT ;  /* 0xffffff8003037812 */ /* 0x000fc800078ec0ff */
[----:B------:R-:W-:-:S05]  /*0100*/  IADD3 R3, R0, -R3, RZ ;  /* 0x8000000300037210 */ /* 0x000fca0007ffe0ff */
[----:B--2---:R-:W-:-:S06]  /*0110*/  IMAD.WIDE R4, R3, 0x4, R4 ;  /* 0x0000000403047825 */ /* 0x004fcc00078e0204 */
[----:B------:R-:W2:Y:S01]  /*0120*/  LDG.E.EL.128 R4, desc[UR4][R4.64] ;  /* 0x0000000404047981 */ /* 0x000ea2000c2e1d00 */
[----:B----4-:R-:W-:-:S04]  /*0130*/  IMAD.WIDE R12, R3, 0x4, R12 ;  /* 0x00000004030c7825 */ /* 0x010fc800078e020c */
[----:B-----5:R-:W-:Y:S02]  /*0140*/  IMAD.WIDE R22, R0, 0x4, R22 ;  /* 0x0000000400167825 */ /* 0x020fe400078e0216 */
[----:B------:R-:W3:Y:S02]  /*0150*/  LDG.E.EL.128 R12, desc[UR4][R12.64] ;  /* 0x000000040c0c7981 */ /* 0x000ee4000c2e1d00 */
[C---:B0-----:R-:W-:Y:S02]  /*0160*/  IMAD.WIDE R20, R3.reuse, 0x4, R20 ;  /* 0x0000000403147825 */ /* 0x041fe400078e0214 */
[----:B------:R-:W3:Y:S02]  /*0170*/  LDG.E.128 R16, desc[UR4][R22.64+0x800] ;  /* 0x0008000416107981 */ /* 0x000ee4000c1e1d00 */
[----:B-1----:R-:W-:-:S04]  /*0180*/  IMAD.WIDE R24, R3, 0x4, R24 ;  /* 0x0000000403187825 */ /* 0x002fc800078e0218 */
[----:B--2---:R-:W-:Y:S01]  /*0190*/  FADD R6, R6, 0.0010000000474974513054 ;  /* 0x3a83126f06067421 */ /* 0x004fe20000000000 */
[----:B------:R-:W-:Y:S01]  /*01a0*/  FADD R2, R4, 0.0010000000474974513054 ;  /* 0x3a83126f04027421 */ /* 0x000fe20000000000 */
[----:B------:R-:W-:-:S03]  /*01b0*/  FADD R8, R5, 0.0010000000474974513054 ;  /* 0x3a83126f05087421 */ /* 0x000fc60000000000 */
[----:B------:R-:W0:Y:S08]  /*01c0*/  MUFU.SQRT R26, R2 ;  /* 0x00000002001a7308 */ /* 0x000e300000002000 */
[----:B------:R-:W1:Y:S01]  /*01d0*/  MUFU.SQRT R6, R6 ;  /* 0x0000000600067308 */ /* 0x000e620000002000 */
[----:B0-----:R-:W-:-:S07]  /*01e0*/  FSETP.GT.AND P0, PT, R26, 8.50705917302346158658e+37, PT ;  /* 0x7e8000001a00780b */ /* 0x001fce0003f04000 */
[----:B------:R0:W2:Y:S01]  /*01f0*/  MUFU.SQRT R27, R8 ;  /* 0x00000008001b7308 */ /* 0x0000a20000002000 */
[----:B------:R-:W-:Y:S02]  /*0200*/  FSETP.GEU.AND P3, PT, R26, 1.175494350822287508e-38, PT ;  /* 0x008000001a00780b */ /* 0x000fe40003f6e000 */
[C---:B-1----:R-:W-:Y:S02]  /*0210*/  FSETP.GT.AND P2, PT, R6.reuse, 8.50705917302346158658e+37, PT ;  /* 0x7e8000000600780b */ /* 0x042fe40003f44000 */
[----:B------:R-:W-:Y:S01]  /*0220*/  FSETP.GEU.AND P5, PT, R6, 1.175494350822287508e-38, PT ;  /* 0x008000000600780b */ /* 0x000fe20003fae000 */
[----:B------:R-:W-:Y:S01]  /*0230*/  HFMA2.MMA R2, -RZ, RZ, 1.625, 0 ;  /* 0x3e800000ff027435 */ /* 0x000fe200000001ff */
[----:B0-----:R-:W4:Y:S01]  /*0240*/  LDG.E.128 R8, desc[UR4][R22.64] ;  /* 0x0000000416087981 */ /* 0x001f22000c1e1d00 */
[----:B------:R-:W-:Y:S01]  /*0250*/  @P0 FMUL R26, R26, 0.25 ;  /* 0x3e8000001a1a0820 */ /* 0x000fe20000400000 */
[----:B--2---:R-:W-:-:S05]  /*0260*/  FSETP.GT.AND P1, PT, R27, 8.50705917302346158658e+37, PT ;  /* 0x7e8000001b00780b */ /* 0x004fca0003f24000 */
[----:B------:R-:W-:Y:S01]  /*0270*/  @!P3 FMUL R26, R26, 16777216 ;  /* 0x4b8000001a1ab820 */ /* 0x000fe20000400000 */
[C---:B------:R-:W-:Y:S01]  /*0280*/  FSETP.GEU.AND P4, PT, R27.reuse, 1.175494350822287508e-38, PT ;  /* 0x008000001b00780b */ /* 0x040fe20003f8e000 */
[----:B------:R-:W-:Y:S02]  /*0290*/  @P2 FMUL R6, R6, 0.25 ;  /* 0x3e80000006062820 */ /* 0x000fe40000400000 */
[----:B------:R0:W1:Y:S01]  /*02a0*/  MUFU.RCP R5, R26 ;  /* 0x0000001a00057308 */ /* 0x0000620000001000 */
[----:B------:R-:W2:Y:S01]  /*02b0*/  LDG.E.EL.128 R20, desc[UR4][R20.64] ;  /* 0x0000000414147981 */ /* 0x000ea2000c2e1d00 */
[----:B------:R-:W-:Y:S02]  /*02c0*/  @!P5 FMUL R6, R6, 16777216 ;  /* 0x4b8000000606d820 */ /* 0x000fe40000400000 */
[----:B------:R-:W-:-:S04]  /*02d0*/  @P1 FMUL R27, R27, 0.25 ;  /* 0x3e8000001b1b1820 */ /* 0x000fc80000400000 */
[----:B------:R-:W5:Y:S02]  /*02e0*/  MUFU.RCP R6, R6 ;  /* 0x0000000600067308 */ /* 0x000f640000001000 */
[----:B------:R-:W-:Y:S01]  /*02f0*/  @!P4 FMUL R27, R27, 16777216 ;  /* 0x4b8000001b1bc820 */ /* 0x000fe20000400000 */
[----:B0-----:R-:W-:-:S05]  /*0300*/  FSEL R26, R2, 1, P0 ;  /* 0x3f800000021a7808 */ /* 0x001fca0000000000 */
[----:B------:R0:W-:Y:S01]  /*0310*/  MUFU.RCP R4, R27 ;  /* 0x0000001b00047308 */ /* 0x0001e20000001000 */
[----:B------:R-:W-:Y:S01]  /*0320*/  @!P3 FMUL R26, R26, 16777216 ;  /* 0x4b8000001a1ab820 */ /* 0x000fe20000400000 */
[----:B0-----:R-:W-:-:S03]  /*0330*/  FSEL R27, R2, 1, P2 ;  /* 0x3f800000021b7808 */ /* 0x001fc60001000000 */
[----:B-1----:R-:W-:Y:S02]  /*0340*/  FMUL R3, R5, R26 ;  /* 0x0000001a05037220 */ /* 0x002fe40000400000 */
[----:B------:R-:W-:-:S04]  /*0350*/  @!P5 FMUL R27, R27, 16777216 ;  /* 0x4b8000001b1bd820 */ /* 0x000fc80000400000 */
[----:B-----5:R-:W-:Y:S02]  /*0360*/  FMUL R5, R6, R27 ;  /* 0x0000001b06057220 */ /* 0x020fe40000400000 */
[----:B------:R-:W2:Y:S01]  /*0370*/  LDG.E.EL.128 R24, desc[UR4][R24.64] ;  /* 0x0000000418187981 */ /* 0x000ea2000c2e1d00 */
[----:B------:R-:W-:-:S04]  /*0380*/  FADD R7, R7, 0.0010000000474974513054 ;  /* 0x3a83126f07077421 */ /* 0x000fc80000000000 */
[----:B------:R0:W1:Y:S01]  /*0390*/  MUFU.SQRT R28, R7 ;  /* 0x00000007001c7308 */ /* 0x0000620000002000 */
[----:B------:R-:W-:Y:S01]  /*03a0*/  FSEL R29, R2, 1, P1 ;  /* 0x3f800000021d7808 */ /* 0x000fe20000800000 */
[----:B0-----:R-:W0:Y:S01]  /*03b0*/  LDC.64 R6, c[0x0][0x238] ;  /* 0x00008e00ff067b82 */ /* 0x001e220000000a00 */
[C---:B-1----:R-:W-:Y:S02]  /*03c0*/  FSETP.GT.AND P0, PT, R28.reuse, 8.50705917302346158658e+37, PT ;  /* 0x7e8000001c00780b */ /* 0x042fe40003f04000 */
[----:B------:R-:W-:-:S11]  /*03d0*/  FSETP.GEU.AND P1, PT, R28, 1.175494350822287508e-38, PT ;  /* 0x008000001c00780b */ /* 0x000fd60003f2e000 */
[----:B------:R-:W-:-:S04]  /*03e0*/  @P0 FMUL R28, R28, 0.25 ;  /* 0x3e8000001c1c0820 */ /* 0x000fc80000400000 */
[----:B------:R-:W-:Y:S01]  /*03f0*/  @!P1 FMUL R28, R28, 16777216 ;  /* 0x4b8000001c1c9820 */ /* 0x000fe20000400000 */
[----:B------:R-:W-:-:S05]  /*0400*/  @!P4 FMUL R29, R29, 16777216 ;  /* 0x4b8000001d1dc820 */ /* 0x000fca0000400000 */
[----:B------:R-:W1:Y:S01]  /*0410*/  MUFU.RCP R28, R28 ;  /* 0x0000001c001c7308 */ /* 0x000e620000001000 */
[----:B------:R-:W-:Y:S01]  /*0420*/  FMUL R4, R4, R29 ;  /* 0x0000001d04047220 */ /* 0x000fe20000400000 */
[----:B------:R-:W-:-:S05]  /*0430*/  FSEL R29, R2, 1, P0 ;  /* 0x3f800000021d7808 */ /* 0x000fca0000000000 */
[----:B------:R-:W-:Y:S01]  /*0440*/  @!P1 FMUL R29, R29, 16777216 ;  /* 0x4b8000001d1d9820 */ /* 0x000fe20000400000 */
[----:B---3--:R-:W-:Y:S01]  /*0450*/  FADD R19, R19, -R15 ;  /* 0x8000000f13137221 */ /* 0x008fe20000000000 */
[----:B------:R-:W-:Y:S01]  /*0460*/  FADD R16, R16, -R12 ;  /* 0x8000000c10107221 */ /* 0x000fe20000000000 */
[----:B------:R-:W-:Y:S01]  /*0470*/  FADD R18, R18, -R14 ;  /* 0x8000000e12127221 */ /* 0x000fe20000000000 */
[----:B-1----:R-:W-:Y:S01]  /*0480*/  FMUL R2, R28, R29 ;  /* 0x0000001d1c027220 */ /* 0x002fe20000400000 */
[----:B------:R-:W-:Y:S01]  /*0490*/  FADD R17, R17, -R13 ;  /* 0x8000000d11117221 */ /* 0x000fe20000000000 */
[----:B----4-:R-:W-:Y:S01]  /*04a0*/  FADD R11, R11, -R15 ;  /* 0x8000000f0b0b7221 */ /* 0x010fe20000000000 */
[----:B------:R-:W-:Y:S01]  /*04b0*/  FADD R8, R8, -R12 ;  /* 0x8000000c08087221 */ /* 0x000fe20000000000 */
[----:B------:R-:W-:Y:S02]  /*04c0*/  FADD R12, R10, -R14 ;  /* 0x8000000e0a0c7221 */ /* 0x000fe40000000000 */
[C---:B------:R-:W-:Y:S01]  /*04d0*/  FMUL R10, R2.reuse, R11 ;  /* 0x0000000b020a7220 */ /* 0x040fe20000400000 */
[----:B------:R-:W-:Y:S01]  /*04e0*/  FMUL R2, R2, R19 ;  /* 0x0000001302027220 */ /* 0x000fe20000400000 */
[----:B------:R-:W-:Y:S01]  /*04f0*/  FADD R9, R9, -R13 ;  /* 0x8000000d09097221 */ /* 0x000fe20000000000 */
[C---:B------:R-:W-:Y:S01]  /*0500*/  FMUL R11, R5.reuse, R12 ;  /* 0x0000000c050b7220 */ /* 0x040fe20000400000 */
[----:B------:R-:W-:Y:S01]  /*0510*/  FMUL R5, R5, R18 ;  /* 0x0000001205057220 */ /* 0x000fe20000400000 */
[C---:B------:R-:W-:Y:S01]  /*0520*/  FMUL R15, R3.reuse, R8 ;  /* 0x00000008030f7220 */ /* 0x040fe20000400000 */
[C---:B------:R-:W-:Y:S01]  /*0530*/  FMUL R8, R4.reuse, R17 ;  /* 0x0000001104087220 */ /* 0x040fe20000400000 */
[----:B------:R-:W-:Y:S01]  /*0540*/  FMUL R13, R3, R16 ;  /* 0x00000010030d7220 */ /* 0x000fe20000400000 */
[----:B------:R-:W-:Y:S01]  /*0550*/  FMUL R12, R4, R9 ;  /* 0x00000009040c7220 */ /* 0x000fe20000400000 */
[----:B--2---:R-:W-:Y:S01]  /*0560*/  FFMA R2, R23, R2, R27 ;  /* 0x0000000217027223 */ /* 0x004fe2000000001b */
[----:B------:R-:W-:Y:S01]  /*0570*/  FFMA R5, R22, R5, R26 ;  /* 0x0000000516057223 */ /* 0x000fe2000000001a */
[----:B------:R-:W-:Y:S01]  /*0580*/  FFMA R8, R21, R8, R25 ;  /* 0x0000000815087223 */ /* 0x000fe20000000019 */
[----:B------:R-:W-:Y:S01]  /*0590*/  FFMA R10, R23, R10, R27 ;  /* 0x0000000a170a7223 */ /* 0x000fe2000000001b */
[C-C-:B------:R-:W-:Y:S01]  /*05a0*/  FFMA R3, R20.reuse, R15, R24.reuse ;  /* 0x0000000f14037223 */ /* 0x140fe20000000018 */
[----:B------:R-:W-:Y:S01]  /*05b0*/  FFMA R4, R20, R13, R24 ;  /* 0x0000000d14047223 */ /* 0x000fe20000000018 */
[----:B------:R-:W-:Y:S01]  /*05c0*/  FFMA R9, R21, R12, R25 ;  /* 0x0000000c15097223 */ /* 0x000fe20000000019 */
[----:B------:R-:W-:Y:S01]  /*05d0*/  FFMA R22, R22, R11, R26 ;  /* 0x0000000b16167223 */ /* 0x000fe2000000001a */
[----:B------:R-:W-:Y:S01]  /*05e0*/  FSETP.GEU.AND P6, PT, R2, RZ, PT ;  /* 0x000000ff0200720b */ /* 0x000fe20003fce000 */
[----:B0-----:R-:W-:Y:S01]  /*05f0*/  IMAD.WIDE R12, R0, 0x4, R6 ;  /* 0x00000004000c7825 */ /* 0x001fe200078e0206 */
[----:B------:R-:W-:-:S02]  /*0600*/  FSETP.GEU.AND P5, PT, R5, RZ, PT ;  /* 0x000000ff0500720b */ /* 0x000fc40003fae000 */
[----:B------:R-:W-:Y:S02]  /*0610*/  FSETP.GEU.AND P4, PT, R8, RZ, PT ;  /* 0x000000ff0800720b */ /* 0x000fe40003f8e000 */
[----:B------:R-:W-:Y:S02]  /*0620*/  FSETP.GEU.AND P3, PT, R10, RZ, PT ;  /* 0x000000ff0a00720b */ /* 0x000fe40003f6e000 */
[----:B------:R-:W-:Y:S02]  /*0630*/  SEL R7, R2, RZ, P6 ;  /* 0x000000ff02077207 */ /* 0x000fe40003000000 */
[----:B------:R-:W-:Y:S02]  /*0640*/  FSETP.GEU.AND P0, PT, R4, RZ, PT ;  /* 0x000000ff0400720b */ /* 0x000fe40003f0e000 */
[----:B------:R-:W-:Y:S02]  /*0650*/  FSETP.GEU.AND P2, PT, R22, RZ, PT ;  /* 0x000000ff1600720b */ /* 0x000fe40003f4e000 */
[----:B------:R-:W-:-:S02]  /*0660*/  FSETP.GEU.AND P1, PT, R9, RZ, PT ;  /* 0x000000ff0900720b */ /* 0x000fc40003f2e000 */
[----:B------:R-:W-:Y:S02]  /*0670*/  FSETP.GEU.AND P6, PT, R3, RZ, PT ;  /* 0x000000ff0300720b */ /* 0x000fe40003fce000 */
[----:B------:R-:W-:Y:S02]  /*0680*/  SEL R6, R5, RZ, P5 ;  /* 0x000000ff05067207 */ /* 0x000fe40002800000 */
[----:B------:R-:W-:Y:S02]  /*0690*/  SEL R5, R8, RZ, P4 ;  /* 0x000000ff08057207 */ /* 0x000fe40002000000 */
[----:B------:R-:W-:Y:S02]  /*06a0*/  SEL R11, R10, RZ, P3 ;  /* 0x000000ff0a0b7207 */ /* 0x000fe40001800000 */
[----:B------:R-:W-:Y:S02]  /*06b0*/  SEL R10, R22, RZ, P2 ;  /* 0x000000ff160a7207 */ /* 0x000fe40001000000 */
[----:B------:R-:W-:-:S02]  /*06c0*/  SEL R9, R9, RZ, P1 ;  /* 0x000000ff09097207 */ /* 0x000fc40000800000 */
[----:B------:R-:W-:Y:S02]  /*06d0*/  SEL R8, R3, RZ, P6 ;  /* 0x000000ff03087207 */ /* 0x000fe40003000000 */
[----:B------:R-:W-:-:S03]  /*06e0*/  SEL R4, R4, RZ, P0 ;  /* 0x000000ff04047207 */ /* 0x000fc60000000000 */
[----:B------:R-:W-:Y:S04]  /*06f0*/  STG.E.128 desc[UR4][R12.64], R8 ;  /* 0x000000080c007986 */ /* 0x000fe8000c101d04 */
[----:B------:R-:W-:Y:S01]  /*0700*/  STG.E.128 desc[UR4][R12.64+0x800], R4 ;  /* 0x000800040c007986 */ /* 0x000fe2000c101d04 */
[----:B------:R-:W-:Y:S05]  /*0710*/  EXIT ;  /* 0x000000000000794d */ /* 0x000fea0003800000 */
.L_x_0:
[----:B------:R-:W-:-:S00]  /*0720*/  BRA `(.L_x_0) ;  /* 0xfffffffc00fc7947 */ /* 0x000fc0000383ffff */
[----:B------:R-:W-:-:S00]  /*0730*/  NOP ;  /* 0x0000000000007918 */ /* 0x000fc00000000000 */
        /* <DEDUP_REMOVED lines=12> */
.L_x_1:


//--------------------- .nv.global.init           --------------------------
	.section	.nv.global.init,"aw",@progbits
.nv.global.init:
	.type		_$_str,@object
	.size		_$_str,(_$_str_$_2 - _$_str)
_$_str:
        /*0000*/ 	.byte	0x5f, 0x5f, 0x43, 0x55, 0x44, 0x41, 0x5f, 0x46, 0x54, 0x5a, 0x00
	.type		_$_str_$_2,@object
	.size		_$_str_$_2,(.L_1 - _$_str_$_2)
_$_str_$_2:
        /*000b*/ 	.byte	0x5f, 0x5f, 0x43, 0x55, 0x44, 0x41, 0x5f, 0x50, 0x52, 0x45, 0x43, 0x5f, 0x53, 0x51, 0x52, 0x54
        /*001b*/ 	.byte	0x00
.L_1:


//--------------------- .nv.constant0.triton_poi_fused__native_batch_norm_legit_no_training_relu_2 --------------------------
	.section	.nv.constant0.triton_poi_fused__native_batch_norm_legit_no_training_relu_2,"a",@progbits
	.sectionflags	@""
	.align	4
.nv.constant0.triton_poi_fused__native_batch_norm_legit_no_training_relu_2:
	.zero		580
